//
// Generated by NVIDIA NVVM Compiler
//
// Compiler Build ID: CL-36424714
// Cuda compilation tools, release 13.0, V13.0.88
// Based on NVVM 20.0.0
//

.version 9.0
.target sm_100
.address_size 64

	// .globl	_Z10solveOnGPUxPx

.visible .entry _Z10solveOnGPUxPx(
	.param .u64 _Z10solveOnGPUxPx_param_0,
	.param .u64 .ptr .align 1 _Z10solveOnGPUxPx_param_1
)
{
	.local .align 16 .b8 	__local_depot0[898765424];
	.reg .b64 	%SP;
	.reg .b64 	%SPL;
	.reg .pred 	%p<27>;
	.reg .b32 	%r<2>;
	.reg .b64 	%rd<147>;

	mov.u64 	%SPL, __local_depot0;
	ld.param.u64 	%rd69, [_Z10solveOnGPUxPx_param_0];
	ld.param.u64 	%rd71, [_Z10solveOnGPUxPx_param_1];
	cvta.to.global.u64 	%rd1, %rd71;
	add.u64 	%rd2, %SPL, 0;
	mov.b64 	%rd127, 1;
$L__BB0_1:
	mov.u64 	%rd3, %rd127;
	setp.lt.s64 	%p1, %rd3, %rd69;
	shl.b64 	%rd127, %rd3, 1;
	@%p1 bra 	$L__BB0_1;
	max.u64 	%rd5, %rd3, 1;
	and.b64  	%rd129, %rd5, 3;
	setp.lt.u64 	%p2, %rd3, 4;
	mov.b64 	%rd128, 0;
	@%p2 bra 	$L__BB0_6;
	and.b64  	%rd128, %rd5, -4;
	add.s64 	%rd134, %rd2, 16;
	add.s64 	%rd133, %rd1, 16;
	mov.b64 	%rd135, 0;
$L__BB0_4:
	setp.ge.s64 	%p3, %rd135, %rd69;
	@%p3 bra 	$L__BB0_19;
	ld.global.u64 	%rd76, [%rd133+-16];
	st.local.u64 	[%rd134+-16], %rd76;
	bra.uni 	$L__BB0_20;
$L__BB0_6:
	setp.eq.s64 	%p8, %rd129, 0;
	@%p8 bra 	$L__BB0_12;
	shl.b64 	%rd83, %rd128, 3;
	add.s64 	%rd131, %rd2, %rd83;
	add.s64 	%rd130, %rd1, %rd83;
$L__BB0_8:
	.pragma "nounroll";
	setp.lt.s64 	%p9, %rd128, %rd69;
	@%p9 bra 	$L__BB0_10;
	mov.b64 	%rd84, 1145148101919364364;
	st.local.u64 	[%rd131], %rd84;
	bra.uni 	$L__BB0_11;
$L__BB0_10:
	ld.global.u64 	%rd85, [%rd130];
	st.local.u64 	[%rd131], %rd85;
$L__BB0_11:
	add.s64 	%rd128, %rd128, 1;
	add.s64 	%rd131, %rd131, 8;
	add.s64 	%rd130, %rd130, 8;
	add.s64 	%rd129, %rd129, -1;
	setp.ne.s64 	%p10, %rd129, 0;
	@%p10 bra 	$L__BB0_8;
$L__BB0_12:
	setp.lt.u64 	%p11, %rd3, 2;
	@%p11 bra 	$L__BB0_30;
	mov.u32 	%r1, %tid.x;
	cvt.u64.u32 	%rd21, %r1;
	mul.wide.u32 	%rd87, %r1, 8;
	add.s64 	%rd22, %rd2, %rd87;
	mov.b64 	%rd136, 2;
$L__BB0_14:
	and.b64  	%rd33, %rd136, %rd21;
	mov.u64 	%rd137, %rd136;
$L__BB0_15:
	mov.u64 	%rd38, %rd137;
	shr.u64 	%rd137, %rd38, 1;
	xor.b64  	%rd40, %rd137, %rd21;
	setp.le.u64 	%p12, %rd40, %rd21;
	@%p12 bra 	$L__BB0_46;
	setp.ne.s64 	%p13, %rd33, 0;
	@%p13 bra 	$L__BB0_44;
	ld.local.u64 	%rd41, [%rd22];
	shl.b64 	%rd89, %rd40, 3;
	add.s64 	%rd42, %rd2, %rd89;
	ld.local.u64 	%rd43, [%rd42];
	setp.le.s64 	%p15, %rd41, %rd43;
	@%p15 bra 	$L__BB0_46;
	st.local.u64 	[%rd22], %rd43;
	st.local.u64 	[%rd42], %rd41;
	bra.uni 	$L__BB0_46;
$L__BB0_19:
	mov.b64 	%rd75, 1145148101919364364;
	st.local.u64 	[%rd134+-16], %rd75;
$L__BB0_20:
	add.s64 	%rd26, %rd135, 1;
	setp.lt.s64 	%p4, %rd26, %rd69;
	@%p4 bra 	$L__BB0_22;
	mov.b64 	%rd77, 1145148101919364364;
	st.local.u64 	[%rd134+-8], %rd77;
	bra.uni 	$L__BB0_23;
$L__BB0_22:
	ld.global.u64 	%rd78, [%rd133+-8];
	st.local.u64 	[%rd134+-8], %rd78;
$L__BB0_23:
	add.s64 	%rd27, %rd26, 1;
	setp.lt.s64 	%p5, %rd27, %rd69;
	@%p5 bra 	$L__BB0_25;
	mov.b64 	%rd79, 1145148101919364364;
	st.local.u64 	[%rd134], %rd79;
	bra.uni 	$L__BB0_26;
$L__BB0_25:
	ld.global.u64 	%rd80, [%rd133];
	st.local.u64 	[%rd134], %rd80;
$L__BB0_26:
	add.s64 	%rd28, %rd27, 1;
	setp.lt.s64 	%p6, %rd28, %rd69;
	@%p6 bra 	$L__BB0_28;
	mov.b64 	%rd81, 1145148101919364364;
	st.local.u64 	[%rd134+8], %rd81;
	bra.uni 	$L__BB0_29;
$L__BB0_28:
	ld.global.u64 	%rd82, [%rd133+8];
	st.local.u64 	[%rd134+8], %rd82;
$L__BB0_29:
	add.s64 	%rd134, %rd134, 32;
	add.s64 	%rd133, %rd133, 32;
	add.s64 	%rd135, %rd28, 1;
	setp.eq.s64 	%p7, %rd135, %rd128;
	@%p7 bra 	$L__BB0_6;
	bra.uni 	$L__BB0_4;
$L__BB0_30:
	setp.lt.s64 	%p18, %rd69, 1;
	@%p18 bra 	$L__BB0_43;
	and.b64  	%rd34, %rd69, 15;
	setp.lt.u64 	%p19, %rd69, 16;
	mov.b64 	%rd141, 0;
	@%p19 bra 	$L__BB0_34;
	and.b64  	%rd141, %rd69, 9223372036854775792;
	add.s64 	%rd139, %rd2, 64;
	add.s64 	%rd138, %rd1, 64;
	mov.u64 	%rd140, %rd141;
$L__BB0_33:
	.pragma "nounroll";
	ld.local.v2.u64 	{%rd91, %rd92}, [%rd139+-64];
	st.global.u64 	[%rd138+-64], %rd91;
	st.global.u64 	[%rd138+-56], %rd92;
	ld.local.v2.u64 	{%rd93, %rd94}, [%rd139+-48];
	st.global.u64 	[%rd138+-48], %rd93;
	st.global.u64 	[%rd138+-40], %rd94;
	ld.local.v2.u64 	{%rd95, %rd96}, [%rd139+-32];
	st.global.u64 	[%rd138+-32], %rd95;
	st.global.u64 	[%rd138+-24], %rd96;
	ld.local.v2.u64 	{%rd97, %rd98}, [%rd139+-16];
	st.global.u64 	[%rd138+-16], %rd97;
	st.global.u64 	[%rd138+-8], %rd98;
	ld.local.v2.u64 	{%rd99, %rd100}, [%rd139];
	st.global.u64 	[%rd138], %rd99;
	st.global.u64 	[%rd138+8], %rd100;
	ld.local.v2.u64 	{%rd101, %rd102}, [%rd139+16];
	st.global.u64 	[%rd138+16], %rd101;
	st.global.u64 	[%rd138+24], %rd102;
	ld.local.v2.u64 	{%rd103, %rd104}, [%rd139+32];
	st.global.u64 	[%rd138+32], %rd103;
	st.global.u64 	[%rd138+40], %rd104;
	ld.local.v2.u64 	{%rd105, %rd106}, [%rd139+48];
	st.global.u64 	[%rd138+48], %rd105;
	st.global.u64 	[%rd138+56], %rd106;
	add.s64 	%rd140, %rd140, -16;
	add.s64 	%rd139, %rd139, 128;
	add.s64 	%rd138, %rd138, 128;
	setp.ne.s64 	%p20, %rd140, 0;
	@%p20 bra 	$L__BB0_33;
$L__BB0_34:
	setp.eq.s64 	%p21, %rd34, 0;
	@%p21 bra 	$L__BB0_43;
	and.b64  	%rd55, %rd69, 7;
	setp.lt.u64 	%p22, %rd34, 8;
	@%p22 bra 	$L__BB0_37;
	shl.b64 	%rd107, %rd141, 3;
	add.s64 	%rd108, %rd2, %rd107;
	ld.local.u64 	%rd109, [%rd108];
	add.s64 	%rd110, %rd1, %rd107;
	st.global.u64 	[%rd110], %rd109;
	ld.local.u64 	%rd111, [%rd108+8];
	st.global.u64 	[%rd110+8], %rd111;
	ld.local.u64 	%rd112, [%rd108+16];
	st.global.u64 	[%rd110+16], %rd112;
	ld.local.u64 	%rd113, [%rd108+24];
	st.global.u64 	[%rd110+24], %rd113;
	ld.local.u64 	%rd114, [%rd108+32];
	st.global.u64 	[%rd110+32], %rd114;
	ld.local.u64 	%rd115, [%rd108+40];
	st.global.u64 	[%rd110+40], %rd115;
	ld.local.u64 	%rd116, [%rd108+48];
	st.global.u64 	[%rd110+48], %rd116;
	ld.local.u64 	%rd117, [%rd108+56];
	st.global.u64 	[%rd110+56], %rd117;
	add.s64 	%rd141, %rd141, 8;
$L__BB0_37:
	setp.eq.s64 	%p23, %rd55, 0;
	@%p23 bra 	$L__BB0_43;
	and.b64  	%rd144, %rd69, 3;
	setp.lt.u64 	%p24, %rd55, 4;
	@%p24 bra 	$L__BB0_40;
	shl.b64 	%rd118, %rd141, 3;
	add.s64 	%rd119, %rd2, %rd118;
	ld.local.u64 	%rd120, [%rd119];
	add.s64 	%rd121, %rd1, %rd118;
	st.global.u64 	[%rd121], %rd120;
	ld.local.u64 	%rd122, [%rd119+8];
	st.global.u64 	[%rd121+8], %rd122;
	ld.local.u64 	%rd123, [%rd119+16];
	st.global.u64 	[%rd121+16], %rd123;
	ld.local.u64 	%rd124, [%rd119+24];
	st.global.u64 	[%rd121+24], %rd124;
	add.s64 	%rd141, %rd141, 4;
$L__BB0_40:
	setp.eq.s64 	%p25, %rd144, 0;
	@%p25 bra 	$L__BB0_43;
	shl.b64 	%rd125, %rd141, 3;
	add.s64 	%rd146, %rd1, %rd125;
	add.s64 	%rd145, %rd2, %rd125;
$L__BB0_42:
	.pragma "nounroll";
	ld.local.u64 	%rd126, [%rd145];
	st.global.u64 	[%rd146], %rd126;
	add.s64 	%rd146, %rd146, 8;
	add.s64 	%rd145, %rd145, 8;
	add.s64 	%rd144, %rd144, -1;
	setp.ne.s64 	%p26, %rd144, 0;
	@%p26 bra 	$L__BB0_42;
$L__BB0_43:
	ret;
$L__BB0_44:
	ld.local.u64 	%rd44, [%rd22];
	shl.b64 	%rd88, %rd40, 3;
	add.s64 	%rd45, %rd2, %rd88;
	ld.local.u64 	%rd46, [%rd45];
	setp.ge.s64 	%p14, %rd44, %rd46;
	@%p14 bra 	$L__BB0_46;
	st.local.u64 	[%rd22], %rd46;
	st.local.u64 	[%rd45], %rd44;
$L__BB0_46:
	bar.sync 	0;
	setp.gt.u64 	%p16, %rd38, 3;
	@%p16 bra 	$L__BB0_15;
	shl.b64 	%rd136, %rd136, 1;
	setp.gt.u64 	%p17, %rd136, %rd3;
	@%p17 bra 	$L__BB0_30;
	bra.uni 	$L__BB0_14;

}


// ===== COMPILED SASS (sm_100) =====

	.target	sm_100

	.elftype	@"ET_EXEC"


//--------------------- .note.nv.tkinfo           --------------------------
	.section	.note.nv.tkinfo,"",@"SHT_NOTE"
	.sectionflags	@"SHF_NOTE_NV_TKINFO"
	.tkinfo
        /*0018*/ 	.word	0x00000002
        /*0030*/ 	.string	""
        /*0030*/ 	.string	"ptxas"
        /*0030*/ 	.string	"Cuda compilation tools, release 13.0, V13.0.88"
        /*0030*/ 	.string	"Build cuda_13.0.r13.0/compiler.36424714_0"
        /*0030*/ 	.string	"-arch sm_100 -m 64 "



//--------------------- .note.nv.cuinfo           --------------------------
	.section	.note.nv.cuinfo,"",@"SHT_NOTE"
	.sectionflags	@"SHF_NOTE_NV_CUINFO"
        /*0018*/ 	.short	0x0002
        /*001a*/ 	.short	0x0064
        /*001c*/ 	.short	0x0082
	.zero		2


//--------------------- .nv.info                  --------------------------
	.section	.nv.info,"",@"SHT_CUDA_INFO"
	.align	4


	//----- nvinfo : EIATTR_REGCOUNT
	.align		4
        /*0000*/ 	.byte	0x04, 0x2f
        /*0002*/ 	.short	(.L_1 - .L_0)
	.align		4
.L_0:
        /*0004*/ 	.word	index@(_Z10solveOnGPUxPx)
        /*0008*/ 	.word	0x0000001e


	//----- nvinfo : EIATTR_FRAME_SIZE
	.align		4
.L_1:
        /*000c*/ 	.byte	0x04, 0x11
        /*000e*/ 	.short	(.L_3 - .L_2)
	.align		4
.L_2:
        /*0010*/ 	.word	index@(_Z10solveOnGPUxPx)
        /*0014*/ 	.word	0x35921270


	//----- nvinfo : EIATTR_MIN_STACK_SIZE
	.align		4
.L_3:
        /*0018*/ 	.byte	0x04, 0x12
        /*001a*/ 	.short	(.L_5 - .L_4)
	.align		4
.L_4:
        /*001c*/ 	.word	index@(_Z10solveOnGPUxPx)
        /*0020*/ 	.word	0x35921270
.L_5:


//--------------------- .nv.compat                --------------------------
	.section	.nv.compat,"",@"SHT_CUDA_COMPAT_INFO"
	.align	4
        /*0000*/ 	.byte	0x02, 0x09, 0x00, 0x00, 0x02, 0x02, 0x01, 0x00, 0x02, 0x05, 0x05, 0x00, 0x03, 0x07, 0x01, 0x01
        /*0010*/ 	.byte	0x02, 0x03, 0x00, 0x00, 0x02, 0x06, 0x01, 0x00, 0x04, 0x0b, 0x08, 0x00, 0x09, 0x00, 0x00, 0x00
        /*0020*/ 	.byte	0x00, 0x00, 0x00, 0x00


//--------------------- .nv.info._Z10solveOnGPUxPx --------------------------
	.section	.nv.info._Z10solveOnGPUxPx,"",@"SHT_CUDA_INFO"
	.sectionflags	@""
	.align	4


	//----- nvinfo : EIATTR_CUDA_API_VERSION
	.align		4
        /*0000*/ 	.byte	0x04, 0x37
        /*0002*/ 	.short	(.L_7 - .L_6)
.L_6:
        /*0004*/ 	.word	0x00000082


	//----- nvinfo : EIATTR_KPARAM_INFO
	.align		4
.L_7:
        /*0008*/ 	.byte	0x04, 0x17
        /*000a*/ 	.short	(.L_9 - .L_8)
.L_8:
        /*000c*/ 	.word	0x00000000
        /*0010*/ 	.short	0x0001
        /*0012*/ 	.short	0x0008
        /*0014*/ 	.byte	0x00, 0xf5, 0x21, 0x00


	//----- nvinfo : EIATTR_KPARAM_INFO
	.align		4
.L_9:
        /*0018*/ 	.byte	0x04, 0x17
        /*001a*/ 	.short	(.L_11 - .L_10)
.L_10:
        /*001c*/ 	.word	0x00000000
        /*0020*/ 	.short	0x0000
        /*0022*/ 	.short	0x0000
        /*0024*/ 	.byte	0x00, 0xf0, 0x21, 0x00


	//----- nvinfo : EIATTR_SPARSE_MMA_MASK
	.align		4
.L_11:
        /*0028*/ 	.byte	0x03, 0x50
        /*002a*/ 	.short	0x0000


	//----- nvinfo : EIATTR_MAXREG_COUNT
	.align		4
        /*002c*/ 	.byte	0x03, 0x1b
        /*002e*/ 	.short	0x00ff


	//----- nvinfo : EIATTR_NUM_BARRIERS
	.align		4
        /*0030*/ 	.byte	0x02, 0x4c
        /*0032*/ 	.byte	0x01
	.zero		1


	//----- nvinfo : EIATTR_MERCURY_ISA_VERSION
	.align		4
        /*0034*/ 	.byte	0x03, 0x5f
        /*0036*/ 	.short	0x0101


	//----- nvinfo : EIATTR_VRC_CTA_INIT_COUNT
	.align		4
        /*0038*/ 	.byte	0x02, 0x4a
	.zero		1
	.zero		1


	//----- nvinfo : EIATTR_EXIT_INSTR_OFFSETS
	.align		4
        /*003c*/ 	.byte	0x04, 0x1c
        /*003e*/ 	.short	(.L_13 - .L_12)


	//   ....[0]....
.L_12:
        /*0040*/ 	.word	0x00000a60


	//   ....[1]....
        /*0044*/ 	.word	0x00000db0


	//   ....[2]....
        /*0048*/ 	.word	0x00000f60


	//   ....[3]....
        /*004c*/ 	.word	0x00001090


	//   ....[4]....
        /*0050*/ 	.word	0x000011e0


	//----- nvinfo : EIATTR_CRS_STACK_SIZE
	.align		4
.L_13:
        /*0054*/ 	.byte	0x04, 0x1e
        /*0056*/ 	.short	(.L_15 - .L_14)
.L_14:
        /*0058*/ 	.word	0x00000000


	//----- nvinfo : EIATTR_CBANK_PARAM_SIZE
	.align		4
.L_15:
        /*005c*/ 	.byte	0x03, 0x19
        /*005e*/ 	.short	0x0010


	//----- nvinfo : EIATTR_PARAM_CBANK
	.align		4
        /*0060*/ 	.byte	0x04, 0x0a
        /*0062*/ 	.short	(.L_17 - .L_16)
	.align		4
.L_16:
        /*0064*/ 	.word	index@(.nv.constant0._Z10solveOnGPUxPx)
        /*0068*/ 	.short	0x0380
        /*006a*/ 	.short	0x0010


	//----- nvinfo : EIATTR_SW_WAR
	.align		4
.L_17:
        /*006c*/ 	.byte	0x04, 0x36
        /*006e*/ 	.short	(.L_19 - .L_18)
.L_18:
        /*0070*/ 	.word	0x00000008
.L_19:


//--------------------- .nv.callgraph             --------------------------
	.section	.nv.callgraph,"",@"SHT_CUDA_CALLGRAPH"
	.align	4
	.sectionentsize	8
	.align		4
        /*0000*/ 	.word	0x00000000
	.align		4
        /*0004*/ 	.word	0xffffffff
	.align		4
        /*0008*/ 	.word	0x00000000
	.align		4
        /*000c*/ 	.word	0xfffffffe
	.align		4
        /*0010*/ 	.word	0x00000000
	.align		4
        /*0014*/ 	.word	0xfffffffd
	.align		4
        /*0018*/ 	.word	0x00000000
	.align		4
        /*001c*/ 	.word	0xfffffffc


//--------------------- .text._Z10solveOnGPUxPx   --------------------------
	.section	.text._Z10solveOnGPUxPx,"ax",@progbits
	.align	128
        .global         _Z10solveOnGPUxPx
        .type           _Z10solveOnGPUxPx,@function
        .size           _Z10solveOnGPUxPx,(.L_x_16 - _Z10solveOnGPUxPx)
        .other          _Z10solveOnGPUxPx,@"STO_CUDA_ENTRY STV_DEFAULT"
_Z10solveOnGPUxPx:
.text._Z10solveOnGPUxPx:
[----:B------:R-:W0:Y:S02]  /*0000*/  LDC R1, c[0x0][0x37c] ;  /* 0x0000df00ff017b82 */ /* 0x000e240000000800 */
[----:B0-----:R-:W-:Y:S01]  /*0010*/  VIADD R1, R1, 0xca6ded90 ;  /* 0xca6ded9001017836 */ /* 0x001fe20000000000 */
[----:B------:R-:W0:Y:S01]  /*0020*/  LDCU.64 UR6, c[0x0][0x380] ;  /* 0x00007000ff0677ac */ /* 0x000e220008000a00 */
[----:B------:R-:W-:Y:S01]  /*0030*/  UMOV UR5, 0x1 ;  /* 0x0000000100057882 */ /* 0x000fe20000000000 */
[----:B------:R-:W-:-:S05]  /*0040*/  UMOV UR4, URZ ;  /* 0x000000ff00047c82 */ /* 0x000fca0008000000 */
.L_x_0:
[----:B0-----:R-:W-:Y:S01]  /*0050*/  UISETP.GE.U32.AND UP0, UPT, UR5, UR6, UPT ;  /* 0x000000060500728c */ /* 0x001fe2000bf06070 */
[----:B------:R-:W-:Y:S01]  /*0060*/  UMOV UR13, UR4 ;  /* 0x00000004000d7c82 */ /* 0x000fe20008000000 */
[----:B------:R-:W-:Y:S02]  /*0070*/  UMOV UR12, UR5 ;  /* 0x00000005000c7c82 */ /* 0x000fe40008000000 */
[----:B------:R-:W-:Y:S02]  /*0080*/  UISETP.GE.AND.EX UP0, UPT, UR4, UR7, UPT, UP0 ;  /* 0x000000070400728c */ /* 0x000fe4000bf06300 */
[----:B------:R-:W-:Y:S02]  /*0090*/  USHF.L.U64.HI UR4, UR5, 0x1, UR4 ;  /* 0x0000000105047899 */ /* 0x000fe40008010204 */
[----:B------:R-:W-:-:S05]  /*00a0*/  USHF.L.U32 UR5, UR5, 0x1, URZ ;  /* 0x0000000105057899 */ /* 0x000fca00080006ff */
[----:B------:R-:W-:Y:S07]  /*00b0*/  BRA.U !UP0, `(.L_x_0) ;  /* 0xfffffffd08e47547 */ /* 0x000fee000b83ffff */
[----:B------:R-:W-:Y:S01]  /*00c0*/  UISETP.GT.U32.AND UP2, UPT, UR12, 0x1, UPT ;  /* 0x000000010c00788c */ /* 0x000fe2000bf44070 */
[----:B------:R-:W0:Y:S01]  /*00d0*/  LDCU.64 UR10, c[0x0][0x388] ;  /* 0x00007100ff0a77ac */ /* 0x000e220008000a00 */
[----:B------:R-:W-:Y:S02]  /*00e0*/  UISETP.GE.U32.AND UP3, UPT, UR12, 0x4, UPT ;  /* 0x000000040c00788c */ /* 0x000fe4000bf66070 */
[----:B------:R-:W-:Y:S02]  /*00f0*/  UISETP.GT.U32.AND.EX UP2, UPT, UR13, URZ, UPT, UP2 ;  /* 0x000000ff0d00728c */ /* 0x000fe4000bf44120 */
[----:B------:R-:W-:Y:S02]  /*0100*/  UISETP.GE.U32.AND.EX UP3, UPT, UR13, URZ, UPT, UP3 ;  /* 0x000000ff0d00728c */ /* 0x000fe4000bf66130 */
[----:B------:R-:W-:Y:S02]  /*0110*/  USEL UR14, UR12, 0x1, UP2 ;  /* 0x000000010c0e7887 */ /* 0x000fe40009000000 */
[----:B------:R-:W-:-:S02]  /*0120*/  UISETP.GE.U32.AND UP0, UPT, UR12, 0x2, UPT ;  /* 0x000000020c00788c */ /* 0x000fc4000bf06070 */
[----:B------:R-:W-:Y:S01]  /*0130*/  ULOP3.LUT UR19, UR14, 0x3, URZ, 0xc0, !UPT ;  /* 0x000000030e137892 */ /* 0x000fe2000f8ec0ff */
[----:B------:R-:W-:Y:S01]  /*0140*/  UMOV UR4, 0x10 ;  /* 0x0000001000047882 */ /* 0x000fe20000000000 */
[----:B------:R-:W-:Y:S02]  /*0150*/  UMOV UR5, 0x0 ;  /* 0x0000000000057882 */ /* 0x000fe40000000000 */
[----:B------:R-:W-:Y:S01]  /*0160*/  UISETP.NE.U32.AND UP1, UPT, UR19, URZ, UPT ;  /* 0x000000ff1300728c */ /* 0x000fe2000bf25070 */
[----:B------:R-:W-:Y:S01]  /*0170*/  UMOV UR8, URZ ;  /* 0x000000ff00087c82 */ /* 0x000fe20008000000 */
[----:B0-----:R-:W-:Y:S01]  /*0180*/  UIMAD.WIDE.U32 UR4, UR10, 0x1, UR4 ;  /* 0x000000010a0478a5 */ /* 0x001fe2000f8e0004 */
[----:B------:R-:W-:Y:S01]  /*0190*/  UMOV UR6, URZ ;  /* 0x000000ff00067c82 */ /* 0x000fe20008000000 */
[----:B------:R-:W-:Y:S01]  /*01a0*/  UMOV UR7, URZ ;  /* 0x000000ff00077c82 */ /* 0x000fe20008000000 */
[----:B------:R-:W0:Y:S01]  /*01b0*/  LDCU.64 UR16, c[0x0][0x358] ;  /* 0x00006b00ff1077ac */ /* 0x000e220008000a00 */
[----:B------:R-:W-:-:S02]  /*01c0*/  UISETP.GE.U32.AND.EX UP0, UPT, UR13, URZ, UPT, UP0 ;  /* 0x000000ff0d00728c */ /* 0x000fc4000bf06100 */
[----:B------:R-:W-:Y:S02]  /*01d0*/  UISETP.NE.AND.EX UP1, UPT, UR8, URZ, UPT, UP1 ;  /* 0x000000ff0800728c */ /* 0x000fe4000bf25310 */
[----:B------:R-:W-:Y:S01]  /*01e0*/  USEL UR10, UR13, URZ, UP2 ;  /* 0x000000ff0d0a7287 */ /* 0x000fe20009000000 */
[----:B------:R-:W-:Y:S11]  /*01f0*/  BRA.U !UP3, `(.L_x_1) ;  /* 0x000000010be47547 */ /* 0x000ff6000b800000 */
[----:B------:R-:W1:Y:S01]  /*0200*/  LDC.64 R22, c[0x0][0x380] ;  /* 0x0000e000ff167b82 */ /* 0x000e620000000a00 */
[----:B------:R-:W-:Y:S01]  /*0210*/  UIADD3 UR9, UPT, UPT, UR5, UR11, URZ ;  /* 0x0000000b05097290 */ /* 0x000fe2000fffe0ff */
[----:B------:R-:W-:Y:S01]  /*0220*/  IMAD.U32 R2, RZ, RZ, UR4 ;  /* 0x00000004ff027e24 */ /* 0x000fe2000f8e00ff */
[----:B------:R-:W-:Y:S01]  /*0230*/  ULOP3.LUT UR6, UR14, 0xfffffffc, URZ, 0xc0, !UPT ;  /* 0xfffffffc0e067892 */ /* 0x000fe2000f8ec0ff */
[----:B------:R-:W-:Y:S01]  /*0240*/  VIADD R21, R1, 0x10 ;  /* 0x0000001001157836 */ /* 0x000fe20000000000 */
[----:B------:R-:W-:Y:S01]  /*0250*/  UMOV UR7, UR10 ;  /* 0x0000000a00077c82 */ /* 0x000fe20008000000 */
[----:B------:R-:W-:Y:S01]  /*0260*/  IMAD.MOV.U32 R10, RZ, RZ, R2 ;  /* 0x000000ffff0a7224 */ /* 0x000fe200078e0002 */
[----:B------:R-:W-:Y:S01]  /*0270*/  UMOV UR4, URZ ;  /* 0x000000ff00047c82 */ /* 0x000fe20008000000 */
[----:B------:R-:W-:Y:S02]  /*0280*/  IMAD.U32 R11, RZ, RZ, UR9 ;  /* 0x00000009ff0b7e24 */ /* 0x000fe4000f8e00ff */
[----:B------:R-:W-:Y:S01]  /*0290*/  IMAD.U32 R3, RZ, RZ, UR5 ;  /* 0x00000005ff037e24 */ /* 0x000fe2000f8e00ff */
[----:B------:R-:W-:-:S06]  /*02a0*/  UMOV UR5, URZ ;  /* 0x000000ff00057c82 */ /* 0x000fcc0008000000 */
.L_x_2:
[----:B------:R-:W-:Y:S01]  /*02b0*/  UIADD3 UR15, UP2, UPT, UR4, 0x1, URZ ;  /* 0x00000001040f7890 */ /* 0x000fe2000ff5e0ff */
[----:B------:R-:W-:Y:S01]  /*02c0*/  IMAD.U32 R0, RZ, RZ, UR5 ;  /* 0x00000005ff007e24 */ /* 0x000fe2000f8e00ff */
[----:B------:R-:W-:Y:S02]  /*02d0*/  UIADD3 UR11, UP3, UPT, UR4, 0x2, URZ ;  /* 0x00000002040b7890 */ /* 0x000fe4000ff7e0ff */
[----:B-1----:R-:W-:Y:S01]  /*02e0*/  ISETP.LE.U32.AND P0, PT, R22, UR4, PT ;  /* 0x0000000416007c0c */ /* 0x002fe2000bf03070 */
[----:B------:R-:W-:Y:S02]  /*02f0*/  UIADD3 UR9, UP4, UPT, UR4, 0x3, URZ ;  /* 0x0000000304097890 */ /* 0x000fe4000ff9e0ff */
[----:B------:R-:W-:Y:S01]  /*0300*/  UIADD3.X UR18, UPT, UPT, URZ, UR5, URZ, UP2, !UPT ;  /* 0x00000005ff127290 */ /* 0x000fe200097fe4ff */
[----:B------:R-:W-:Y:S01]  /*0310*/  ISETP.GE.AND.EX P0, PT, R0, R23, PT, P0 ;  /* 0x000000170000720c */ /* 0x000fe20003f06300 */
[----:B------:R-:W-:Y:S01]  /*0320*/  UIADD3.X UR14, UPT, UPT, URZ, UR5, URZ, UP3, !UPT ;  /* 0x00000005ff0e7290 */ /* 0x000fe20009ffe4ff */
[C---:B------:R-:W-:Y:S01]  /*0330*/  ISETP.LE.U32.AND P2, PT, R22.reuse, UR15, PT ;  /* 0x0000000f16007c0c */ /* 0x040fe2000bf43070 */
[----:B------:R-:W-:Y:S01]  /*0340*/  UIADD3.X UR10, UPT, UPT, URZ, UR5, URZ, UP4, !UPT ;  /* 0x00000005ff0a7290 */ /* 0x000fe2000a7fe4ff */
[C---:B------:R-:W-:Y:S01]  /*0350*/  ISETP.LE.U32.AND P3, PT, R22.reuse, UR11, PT ;  /* 0x0000000b16007c0c */ /* 0x040fe2000bf63070 */
[----:B------:R-:W-:Y:S01]  /*0360*/  IMAD.U32 R0, RZ, RZ, UR18 ;  /* 0x00000012ff007e24 */ /* 0x000fe2000f8e00ff */
[----:B------:R-:W-:Y:S01]  /*0370*/  ISETP.LE.U32.AND P1, PT, R22, UR9, PT ;  /* 0x0000000916007c0c */ /* 0x000fe2000bf23070 */
[----:B------:R-:W-:-:S02]  /*0380*/  IMAD.U32 R2, RZ, RZ, UR14 ;  /* 0x0000000eff027e24 */ /* 0x000fc4000f8e00ff */
[----:B------:R-:W-:Y:S01]  /*0390*/  IMAD.U32 R4, RZ, RZ, UR10 ;  /* 0x0000000aff047e24 */ /* 0x000fe2000f8e00ff */
[-C--:B------:R-:W-:Y:S02]  /*03a0*/  ISETP.GE.AND.EX P2, PT, R0, R23.reuse, PT, P2 ;  /* 0x000000170000720c */ /* 0x080fe40003f46320 */
[-C--:B------:R-:W-:Y:S02]  /*03b0*/  ISETP.GE.AND.EX P3, PT, R2, R23.reuse, PT, P3 ;  /* 0x000000170200720c */ /* 0x080fe40003f66330 */
[----:B------:R-:W-:Y:S01]  /*03c0*/  ISETP.GE.AND.EX P1, PT, R4, R23, PT, P1 ;  /* 0x000000170400720c */ /* 0x000fe20003f26310 */
[----:B0-----:R-:W2:Y:S08]  /*03d0*/  @!P0 LDG.E.64 R2, desc[UR16][R10.64+-0x10] ;  /* 0xfffff0100a028981 */ /* 0x001eb0000c1e1b00 */
[----:B------:R-:W3:Y:S04]  /*03e0*/  @!P2 LDG.E.64 R4, desc[UR16][R10.64+-0x8] ;  /* 0xfffff8100a04a981 */ /* 0x000ee8000c1e1b00 */
[----:B------:R-:W4:Y:S04]  /*03f0*/  @!P3 LDG.E.64 R6, desc[UR16][R10.64] ;  /* 0x000000100a06b981 */ /* 0x000f28000c1e1b00 */
[----:B------:R0:W5:Y:S01]  /*0400*/  @!P1 LDG.E.64 R8, desc[UR16][R10.64+0x8] ;  /* 0x000008100a089981 */ /* 0x000162000c1e1b00 */
[----:B------:R-:W-:Y:S01]  /*0410*/  UIADD3 UR4, UP3, UPT, UR4, 0x4, URZ ;  /* 0x0000000404047890 */ /* 0x000fe2000ff7e0ff */
[----:B------:R-:W-:-:S02]  /*0420*/  @P0 IMAD.MOV.U32 R12, RZ, RZ, -0x59e22af4 ;  /* 0xa61dd50cff0c0424 */ /* 0x000fc400078e00ff */
[----:B------:R-:W-:Y:S01]  /*0430*/  @P0 IMAD.MOV.U32 R13, RZ, RZ, 0xfe46221 ;  /* 0x0fe46221ff0d0424 */ /* 0x000fe200078e00ff */
[----:B------:R-:W-:Y:S01]  /*0440*/  UISETP.NE.U32.AND UP2, UPT, UR4, UR6, UPT ;  /* 0x000000060400728c */ /* 0x000fe2000bf45070 */
[----:B------:R-:W-:Y:S01]  /*0450*/  @P2 IMAD.MOV.U32 R14, RZ, RZ, -0x59e22af4 ;  /* 0xa61dd50cff0e2424 */ /* 0x000fe200078e00ff */
[----:B------:R-:W-:Y:S01]  /*0460*/  UIADD3.X UR5, UPT, UPT, URZ, UR5, URZ, UP3, !UPT ;  /* 0x00000005ff057290 */ /* 0x000fe20009ffe4ff */
[----:B------:R-:W-:Y:S02]  /*0470*/  @P2 IMAD.MOV.U32 R15, RZ, RZ, 0xfe46221 ;  /* 0x0fe46221ff0f2424 */ /* 0x000fe400078e00ff */
[----:B------:R-:W-:Y:S01]  /*0480*/  @P3 IMAD.MOV.U32 R16, RZ, RZ, -0x59e22af4 ;  /* 0xa61dd50cff103424 */ /* 0x000fe200078e00ff */
[----:B------:R-:W-:Y:S01]  /*0490*/  UISETP.NE.AND.EX UP2, UPT, UR5, UR7, UPT, UP2 ;  /* 0x000000070500728c */ /* 0x000fe2000bf45320 */
[----:B------:R-:W-:Y:S01]  /*04a0*/  @P3 IMAD.MOV.U32 R17, RZ, RZ, 0xfe46221 ;  /* 0x0fe46221ff113424 */ /* 0x000fe200078e00ff */
[----:B------:R-:W-:Y:S01]  /*04b0*/  @P2 STL.64 [R21+-0x8], R14 ;  /* 0xfffff80e15002387 */ /* 0x000fe20000100a00 */
[----:B------:R-:W-:-:S02]  /*04c0*/  @P1 IMAD.MOV.U32 R18, RZ, RZ, -0x59e22af4 ;  /* 0xa61dd50cff121424 */ /* 0x000fc400078e00ff */
[----:B------:R-:W-:Y:S01]  /*04d0*/  @P1 IMAD.MOV.U32 R19, RZ, RZ, 0xfe46221 ;  /* 0x0fe46221ff131424 */ /* 0x000fe200078e00ff */
[----:B------:R-:W-:Y:S04]  /*04e0*/  @P3 STL.64 [R21], R16 ;  /* 0x0000001015003387 */ /* 0x000fe80000100a00 */
[----:B------:R-:W-:Y:S04]  /*04f0*/  @P1 STL.64 [R21+0x8], R18 ;  /* 0x0000081215001387 */ /* 0x000fe80000100a00 */
[----:B--2---:R-:W-:Y:S04]  /*0500*/  @!P0 STL.64 [R21+-0x10], R2 ;  /* 0xfffff00215008387 */ /* 0x004fe80000100a00 */
[----:B------:R-:W-:Y:S01]  /*0510*/  @P0 STL.64 [R21+-0x10], R12 ;  /* 0xfffff00c15000387 */ /* 0x000fe20000100a00 */
[----:B0-----:R-:W-:-:S03]  /*0520*/  IADD3 R10, P0, PT, R10, 0x20, RZ ;  /* 0x000000200a0a7810 */ /* 0x001fc60007f1e0ff */
[----:B---3--:R-:W-:Y:S02]  /*0530*/  @!P2 STL.64 [R21+-0x8], R4 ;  /* 0xfffff8041500a387 */ /* 0x008fe40000100a00 */
[----:B------:R-:W-:Y:S02]  /*0540*/  IMAD.X R11, RZ, RZ, R11, P0 ;  /* 0x000000ffff0b7224 */ /* 0x000fe400000e060b */
[----:B----4-:R-:W-:Y:S04]  /*0550*/  @!P3 STL.64 [R21], R6 ;  /* 0x000000061500b387 */ /* 0x010fe80000100a00 */
[----:B-----5:R0:W-:Y:S02]  /*0560*/  @!P1 STL.64 [R21+0x8], R8 ;  /* 0x0000080815009387 */ /* 0x0201e40000100a00 */
[----:B0-----:R-:W-:Y:S01]  /*0570*/  VIADD R21, R21, 0x20 ;  /* 0x0000002015157836 */ /* 0x001fe20000000000 */
[----:B------:R-:W-:Y:S06]  /*0580*/  BRA.U UP2, `(.L_x_2) ;  /* 0xfffffffd02487547 */ /* 0x000fec000b83ffff */
.L_x_1:
[----:B------:R-:W-:Y:S05]  /*0590*/  BRA.U !UP1, `(.L_x_3) ;  /* 0x00000001096c7547 */ /* 0x000fea000b800000 */
[----:B------:R-:W1:Y:S01]  /*05a0*/  LDC.64 R8, c[0x0][0x380] ;  /* 0x0000e000ff087b82 */ /* 0x000e620000000a00 */
[----:B------:R-:W2:Y:S01]  /*05b0*/  LDCU.64 UR10, c[0x0][0x388] ;  /* 0x00007100ff0a77ac */ /* 0x000ea20008000a00 */
[----:B------:R-:W-:Y:S02]  /*05c0*/  USHF.L.U32 UR9, UR6, 0x3, URZ ;  /* 0x0000000306097899 */ /* 0x000fe400080006ff */
[----:B------:R-:W-:-:S04]  /*05d0*/  USHF.L.U64.HI UR5, UR6, 0x3, UR7 ;  /* 0x0000000306057899 */ /* 0x000fc80008010207 */
[----:B------:R-:W-:Y:S01]  /*05e0*/  VIADD R7, R1, UR9 ;  /* 0x0000000901077c36 */ /* 0x000fe20008000000 */
[----:B--2---:R-:W-:-:S04]  /*05f0*/  UIADD3 UR4, UP1, UPT, UR9, UR10, URZ ;  /* 0x0000000a09047290 */ /* 0x004fc8000ff3e0ff */
[----:B------:R-:W-:-:S12]  /*0600*/  UIADD3.X UR5, UPT, UPT, UR5, UR11, URZ, UP1, !UPT ;  /* 0x0000000b05057290 */ /* 0x000fd80008ffe4ff */
.L_x_4:
[----:B------:R-:W-:Y:S01]  /*0610*/  IMAD.U32 R0, RZ, RZ, UR7 ;  /* 0x00000007ff007e24 */ /* 0x000fe2000f8e00ff */
[----:B-1----:R-:W-:Y:S01]  /*0620*/  ISETP.LE.U32.AND P0, PT, R8, UR6, PT ;  /* 0x0000000608007c0c */ /* 0x002fe2000bf03070 */
[----:B------:R-:W-:Y:S02]  /*0630*/  IMAD.U32 R2, RZ, RZ, UR4 ;  /* 0x00000004ff027e24 */ /* 0x000fe4000f8e00ff */
[----:B------:R-:W-:Y:S01]  /*0640*/  IMAD.U32 R3, RZ, RZ, UR5 ;  /* 0x00000005ff037e24 */ /* 0x000fe2000f8e00ff */
[----:B------:R-:W-:-:S13]  /*0650*/  ISETP.GE.AND.EX P0, PT, R0, R9, PT, P0 ;  /* 0x000000090000720c */ /* 0x000fda0003f06300 */
[----:B0-----:R-:W2:Y:S01]  /*0660*/  @!P0 LDG.E.64 R2, desc[UR16][R2.64] ;  /* 0x0000001002028981 */ /* 0x001ea2000c1e1b00 */
[----:B------:R-:W-:Y:S01]  /*0670*/  UIADD3 UR19, UP1, UPT, UR19, -0x1, URZ ;  /* 0xffffffff13137890 */ /* 0x000fe2000ff3e0ff */
[----:B------:R-:W-:Y:S01]  /*0680*/  @P0 IMAD.MOV.U32 R4, RZ, RZ, -0x59e22af4 ;  /* 0xa61dd50cff040424 */ /* 0x000fe200078e00ff */
[----:B------:R-:W-:Y:S01]  /*0690*/  UIADD3 UR6, UP2, UPT, UR6, 0x1, URZ ;  /* 0x0000000106067890 */ /* 0x000fe2000ff5e0ff */
[----:B------:R-:W-:Y:S01]  /*06a0*/  @P0 IMAD.MOV.U32 R5, RZ, RZ, 0xfe46221 ;  /* 0x0fe46221ff050424 */ /* 0x000fe200078e00ff */
[----:B------:R-:W-:Y:S02]  /*06b0*/  UIADD3.X UR8, UPT, UPT, UR8, -0x1, URZ, UP1, !UPT ;  /* 0xffffffff08087890 */ /* 0x000fe40008ffe4ff */
[----:B------:R-:W-:Y:S02]  /*06c0*/  UISETP.NE.U32.AND UP1, UPT, UR19, URZ, UPT ;  /* 0x000000ff1300728c */ /* 0x000fe4000bf25070 */
[----:B------:R-:W-:Y:S01]  /*06d0*/  @P0 STL.64 [R7], R4 ;  /* 0x0000000407000387 */ /* 0x000fe20000100a00 */
[----:B------:R-:W-:-:S02]  /*06e0*/  UIADD3 UR4, UP3, UPT, UR4, 0x8, URZ ;  /* 0x0000000804047890 */ /* 0x000fc4000ff7e0ff */
[----:B------:R-:W-:Y:S02]  /*06f0*/  UISETP.NE.AND.EX UP1, UPT, UR8, URZ, UPT, UP1 ;  /* 0x000000ff0800728c */ /* 0x000fe4000bf25310 */
[----:B------:R-:W-:Y:S02]  /*0700*/  UIADD3.X UR7, UPT, UPT, URZ, UR7, URZ, UP2, !UPT ;  /* 0x00000007ff077290 */ /* 0x000fe400097fe4ff */
[----:B------:R-:W-:Y:S01]  /*0710*/  UIADD3.X UR5, UPT, UPT, URZ, UR5, URZ, UP3, !UPT ;  /* 0x00000005ff057290 */ /* 0x000fe20009ffe4ff */
[----:B--2---:R0:W-:Y:S02]  /*0720*/  @!P0 STL.64 [R7], R2 ;  /* 0x0000000207008387 */ /* 0x0041e40000100a00 */
[----:B0-----:R-:W-:Y:S02]  /*0730*/  VIADD R7, R7, 0x8 ;  /* 0x0000000807077836 */ /* 0x001fe40000000000 */
[----:B------:R-:W-:Y:S07]  /*0740*/  BRA.U UP1, `(.L_x_4) ;  /* 0xfffffffd01b07547 */ /* 0x000fee000b83ffff */
.L_x_3:
[----:B------:R-:W-:Y:S05]  /*0750*/  BRA.U !UP0, `(.L_x_5) ;  /* 0x0000000108b47547 */ /* 0x000fea000b800000 */
[----:B------:R-:W1:Y:S01]  /*0760*/  S2R R6, SR_TID.X ;  /* 0x0000000000067919 */ /* 0x000e620000002100 */
[----:B------:R-:W-:Y:S01]  /*0770*/  UMOV UR7, 0x2 ;  /* 0x0000000200077882 */ /* 0x000fe20000000000 */
[----:B------:R-:W-:Y:S01]  /*0780*/  UMOV UR4, URZ ;  /* 0x000000ff00047c82 */ /* 0x000fe20008000000 */
[----:B-1----:R-:W-:-:S07]  /*0790*/  IMAD R7, R6, 0x8, R1 ;  /* 0x0000000806077824 */ /* 0x002fce00078e0201 */
.L_x_10:
[----:B------:R-:W-:Y:S01]  /*07a0*/  UMOV UR5, UR7 ;  /* 0x0000000700057c82 */ /* 0x000fe20008000000 */
[----:B-12---:R-:W-:-:S05]  /*07b0*/  UMOV UR6, UR4 ;  /* 0x0000000400067c82 */ /* 0x006fca0008000000 */
.L_x_9:
[----:B------:R-:W-:Y:S01]  /*07c0*/  UMOV UR8, UR5 ;  /* 0x0000000500087c82 */ /* 0x000fe20008000000 */
[----:B------:R-:W-:Y:S01]  /*07d0*/  USHF.R.U64 UR5, UR5, 0x1, UR6 ;  /* 0x0000000105057899 */ /* 0x000fe20008001206 */
[----:B------:R-:W-:Y:S01]  /*07e0*/  BSSY.RECONVERGENT B0, `(.L_x_6) ;  /* 0x000001b000007945 */ /* 0x000fe20003800200 */
[----:B------:R-:W-:Y:S01]  /*07f0*/  UMOV UR9, UR6 ;  /* 0x0000000600097c82 */ /* 0x000fe20008000000 */
[----:B------:R-:W-:-:S03]  /*0800*/  USHF.R.U32.HI UR6, URZ, 0x1, UR6 ;  /* 0x00000001ff067899 */ /* 0x000fc60008011606 */
[----:B------:R-:W-:-:S03]  /*0810*/  LOP3.LUT R0, R6, UR5, RZ, 0x3c, !PT ;  /* 0x0000000506007c12 */ /* 0x000fc6000f8e3cff */
[----:B-12---:R-:W-:Y:S01]  /*0820*/  IMAD.U32 R2, RZ, RZ, UR6 ;  /* 0x00000006ff027e24 */ /* 0x006fe2000f8e00ff */
[----:B------:R-:W-:-:S04]  /*0830*/  ISETP.GT.U32.AND P0, PT, R0, R6, PT ;  /* 0x000000060000720c */ /* 0x000fc80003f04070 */
[----:B------:R-:W-:-:S13]  /*0840*/  ISETP.GT.U32.AND.EX P0, PT, R2, RZ, PT, P0 ;  /* 0x000000ff0200720c */ /* 0x000fda0003f04100 */
[----:B------:R-:W-:Y:S05]  /*0850*/  @!P0 BRA `(.L_x_7) ;  /* 0x00000000004c8947 */ /* 0x000fea0003800000 */
[----:B------:R-:W-:-:S04]  /*0860*/  LOP3.LUT P0, RZ, R6, UR7, RZ, 0xc0, !PT ;  /* 0x0000000706ff7c12 */ /* 0x000fc8000f80c0ff */
[----:B------:R-:W-:-:S13]  /*0870*/  LOP3.LUT P0, RZ, RZ, UR4, RZ, 0xc0, P0 ;  /* 0x00000004ffff7c12 */ /* 0x000fda000800c0ff */
[----:B------:R-:W-:Y:S05]  /*0880*/  @P0 BRA `(.L_x_8) ;  /* 0x0000000000240947 */ /* 0x000fea0003800000 */
[----:B------:R-:W-:Y:S01]  /*0890*/  IMAD.U32 R9, R0, 0x8, R1 ;  /* 0x0000000800097824 */ /* 0x000fe200078e0001 */
[----:B------:R-:W2:Y:S04]  /*08a0*/  LDL.64 R2, [R7] ;  /* 0x0000000007027983 */ /* 0x000ea80000100a00 */
[----:B------:R-:W2:Y:S02]  /*08b0*/  LDL.64 R4, [R9] ;  /* 0x0000000009047983 */ /* 0x000ea40000100a00 */
[----:B--2---:R-:W-:-:S04]  /*08c0*/  ISETP.GT.U32.AND P0, PT, R2, R4, PT ;  /* 0x000000040200720c */ /* 0x004fc80003f04070 */
[----:B------:R-:W-:-:S13]  /*08d0*/  ISETP.GT.AND.EX P0, PT, R3, R5, PT, P0 ;  /* 0x000000050300720c */ /* 0x000fda0003f04300 */
[----:B------:R-:W-:Y:S05]  /*08e0*/  @!P0 BRA `(.L_x_7) ;  /* 0x0000000000288947 */ /* 0x000fea0003800000 */
[----:B------:R2:W-:Y:S04]  /*08f0*/  STL.64 [R7], R4 ;  /* 0x0000000407007387 */ /* 0x0005e80000100a00 */
[----:B------:R2:W-:Y:S01]  /*0900*/  STL.64 [R9], R2 ;  /* 0x0000000209007387 */ /* 0x0005e20000100a00 */
[----:B------:R-:W-:Y:S05]  /*0910*/  BRA `(.L_x_7) ;  /* 0x00000000001c7947 */ /* 0x000fea0003800000 */
.L_x_8:
[----:B------:R-:W-:Y:S01]  /*0920*/  IMAD.U32 R9, R0, 0x8, R1 ;  /* 0x0000000800097824 */ /* 0x000fe200078e0001 */
[----:B------:R-:W2:Y:S04]  /*0930*/  LDL.64 R2, [R7] ;  /* 0x0000000007027983 */ /* 0x000ea80000100a00 */
[----:B------:R-:W2:Y:S02]  /*0940*/  LDL.64 R4, [R9] ;  /* 0x0000000009047983 */ /* 0x000ea40000100a00 */
[----:B--2---:R-:W-:-:S04]  /*0950*/  ISETP.GE.U32.AND P0, PT, R2, R4, PT ;  /* 0x000000040200720c */ /* 0x004fc80003f06070 */
[----:B------:R-:W-:-:S13]  /*0960*/  ISETP.GE.AND.EX P0, PT, R3, R5, PT, P0 ;  /* 0x000000050300720c */ /* 0x000fda0003f06300 */
[----:B------:R1:W-:Y:S04]  /*0970*/  @!P0 STL.64 [R7], R4 ;  /* 0x0000000407008387 */ /* 0x0003e80000100a00 */
[----:B------:R1:W-:Y:S02]  /*0980*/  @!P0 STL.64 [R9], R2 ;  /* 0x0000000209008387 */ /* 0x0003e40000100a00 */
.L_x_7:
[----:B0-----:R-:W-:Y:S05]  /*0990*/  BSYNC.RECONVERGENT B0 ;  /* 0x0000000000007941 */ /* 0x001fea0003800200 */
.L_x_6:
[----:B------:R-:W-:Y:S01]  /*09a0*/  BAR.SYNC.DEFER_BLOCKING 0x0 ;  /* 0x0000000000007b1d */ /* 0x000fe20000010000 */
[----:B------:R-:W-:-:S04]  /*09b0*/  UISETP.GT.U32.AND UP0, UPT, UR8, 0x3, UPT ;  /* 0x000000030800788c */ /* 0x000fc8000bf04070 */
[----:B------:R-:W-:-:S09]  /*09c0*/  UISETP.GT.U32.AND.EX UP0, UPT, UR9, URZ, UPT, UP0 ;  /* 0x000000ff0900728c */ /* 0x000fd2000bf04100 */
[----:B------:R-:W-:Y:S05]  /*09d0*/  BRA.U UP0, `(.L_x_9) ;  /* 0xfffffffd00787547 */ /* 0x000fea000b83ffff */
[----:B------:R-:W-:Y:S02]  /*09e0*/  USHF.L.U64.HI UR4, UR7, 0x1, UR4 ;  /* 0x0000000107047899 */ /* 0x000fe40008010204 */
[----:B------:R-:W-:-:S04]  /*09f0*/  USHF.L.U32 UR7, UR7, 0x1, URZ ;  /* 0x0000000107077899 */ /* 0x000fc800080006ff */
[----:B------:R-:W-:-:S04]  /*0a00*/  UISETP.GT.U32.AND UP0, UPT, UR7, UR12, UPT ;  /* 0x0000000c0700728c */ /* 0x000fc8000bf04070 */
[----:B------:R-:W-:-:S09]  /*0a10*/  UISETP.GT.U32.AND.EX UP0, UPT, UR4, UR13, UPT, UP0 ;  /* 0x0000000d0400728c */ /* 0x000fd2000bf04100 */
[----:B------:R-:W-:Y:S05]  /*0a20*/  BRA.U !UP0, `(.L_x_10) ;  /* 0xfffffffd085c7547 */ /* 0x000fea000b83ffff */
.L_x_5:
[----:B-12---:R-:W1:Y:S02]  /*0a30*/  LDC.64 R2, c[0x0][0x380] ;  /* 0x0000e000ff027b82 */ /* 0x006e640000000a00 */
[----:B-1----:R-:W-:-:S04]  /*0a40*/  ISETP.GE.U32.AND P0, PT, R2, 0x1, PT ;  /* 0x000000010200780c */ /* 0x002fc80003f06070 */
[----:B------:R-:W-:-:S13]  /*0a50*/  ISETP.GE.AND.EX P0, PT, R3, RZ, PT, P0 ;  /* 0x000000ff0300720c */ /* 0x000fda0003f06300 */
[----:B0-----:R-:W-:Y:S05]  /*0a60*/  @!P0 EXIT ;  /* 0x000000000000894d */ /* 0x001fea0003800000 */
[C---:B------:R-:W-:Y:S01]  /*0a70*/  ISETP.GE.U32.AND P1, PT, R2.reuse, 0x10, PT ;  /* 0x000000100200780c */ /* 0x040fe20003f26070 */
[----:B------:R-:W-:Y:S01]  /*0a80*/  IMAD.MOV.U32 R20, RZ, RZ, RZ ;  /* 0x000000ffff147224 */ /* 0x000fe200078e00ff */
[----:B------:R-:W-:Y:S01]  /*0a90*/  LOP3.LUT R21, R2, 0xf, RZ, 0xc0, !PT ;  /* 0x0000000f02157812 */ /* 0x000fe200078ec0ff */
[----:B------:R-:W-:Y:S01]  /*0aa0*/  IMAD.MOV.U32 R0, RZ, RZ, RZ ;  /* 0x000000ffff007224 */ /* 0x000fe200078e00ff */
[----:B------:R-:W-:Y:S02]  /*0ab0*/  ISETP.GE.U32.AND.EX P1, PT, R3, RZ, PT, P1 ;  /* 0x000000ff0300720c */ /* 0x000fe40003f26110 */
[----:B------:R-:W-:-:S04]  /*0ac0*/  ISETP.NE.U32.AND P0, PT, R21, RZ, PT ;  /* 0x000000ff1500720c */ /* 0x000fc80003f05070 */
[----:B------:R-:W-:-:S07]  /*0ad0*/  ISETP.NE.AND.EX P0, PT, RZ, RZ, PT, P0 ;  /* 0x000000ffff00720c */ /* 0x000fce0003f05300 */
[----:B------:R-:W-:Y:S06]  /*0ae0*/  @!P1 BRA `(.L_x_11) ;  /* 0x0000000000b09947 */ /* 0x000fec0003800000 */
[----:B------:R-:W0:Y:S01]  /*0af0*/  LDCU.64 UR4, c[0x0][0x388] ;  /* 0x00007100ff0477ac */ /* 0x000e220008000a00 */
[----:B------:R-:W-:Y:S01]  /*0b00*/  LOP3.LUT R0, R3, 0x7fffffff, RZ, 0xc0, !PT ;  /* 0x7fffffff03007812 */ /* 0x000fe200078ec0ff */
[----:B------:R-:W-:Y:S01]  /*0b10*/  VIADD R3, R1, 0x40 ;  /* 0x0000004001037836 */ /* 0x000fe20000000000 */
[----:B------:R-:W-:-:S03]  /*0b20*/  LOP3.LUT R20, R2, 0xfffffff0, RZ, 0xc0, !PT ;  /* 0xfffffff002147812 */ /* 0x000fc600078ec0ff */
[----:B------:R-:W-:Y:S02]  /*0b30*/  IMAD.MOV.U32 R22, RZ, RZ, R0 ;  /* 0x000000ffff167224 */ /* 0x000fe400078e0000 */
[----:B------:R-:W-:Y:S01]  /*0b40*/  IMAD.MOV.U32 R23, RZ, RZ, R20 ;  /* 0x000000ffff177224 */ /* 0x000fe200078e0014 */
[----:B0-----:R-:W-:-:S04]  /*0b50*/  UIADD3 UR4, UP0, UPT, UR4, 0x40, URZ ;  /* 0x0000004004047890 */ /* 0x001fc8000ff1e0ff */
[----:B------:R-:W-:Y:S02]  /*0b60*/  UIADD3.X UR5, UPT, UPT, URZ, UR5, URZ, UP0, !UPT ;  /* 0x00000005ff057290 */ /* 0x000fe400087fe4ff */
[----:B------:R-:W-:-:S04]  /*0b70*/  IMAD.U32 R26, RZ, RZ, UR4 ;  /* 0x00000004ff1a7e24 */ /* 0x000fc8000f8e00ff */
[----:B------:R-:W-:-:S07]  /*0b80*/  IMAD.U32 R27, RZ, RZ, UR5 ;  /* 0x00000005ff1b7e24 */ /* 0x000fce000f8e00ff */
.L_x_12:
[----:B0-----:R-:W2:Y:S04]  /*0b90*/  LDL.128 R4, [R3+-0x40] ;  /* 0xffffc00003047983 */ /* 0x001ea80000100c00 */
[----:B------:R-:W3:Y:S04]  /*0ba0*/  LDL.128 R16, [R3+-0x30] ;  /* 0xffffd00003107983 */ /* 0x000ee80000100c00 */
[----:B------:R-:W4:Y:S04]  /*0bb0*/  LDL.128 R12, [R3+-0x20] ;  /* 0xffffe000030c7983 */ /* 0x000f280000100c00 */
[----:B------:R-:W5:Y:S01]  /*0bc0*/  LDL.128 R8, [R3+-0x10] ;  /* 0xfffff00003087983 */ /* 0x000f620000100c00 */
[----:B------:R-:W-:-:S02]  /*0bd0*/  IMAD.MOV.U32 R24, RZ, RZ, R26 ;  /* 0x000000ffff187224 */ /* 0x000fc400078e001a */
[----:B------:R-:W-:-:S05]  /*0be0*/  IMAD.MOV.U32 R25, RZ, RZ, R27 ;  /* 0x000000ffff197224 */ /* 0x000fca00078e001b */
[----:B--2---:R-:W-:Y:S04]  /*0bf0*/  STG.E.64 desc[UR16][R24.64+-0x40], R4 ;  /* 0xffffc00418007986 */ /* 0x004fe8000c101b10 */
[----:B------:R0:W-:Y:S04]  /*0c00*/  STG.E.64 desc[UR16][R24.64+-0x38], R6 ;  /* 0xffffc80618007986 */ /* 0x0001e8000c101b10 */
[----:B---3--:R-:W-:Y:S04]  /*0c10*/  STG.E.64 desc[UR16][R24.64+-0x30], R16 ;  /* 0xffffd01018007986 */ /* 0x008fe8000c101b10 */
[----:B------:R1:W-:Y:S04]  /*0c20*/  STG.E.64 desc[UR16][R24.64+-0x28], R18 ;  /* 0xffffd81218007986 */ /* 0x0003e8000c101b10 */
[----:B----4-:R-:W-:Y:S04]  /*0c30*/  STG.E.64 desc[UR16][R24.64+-0x20], R12 ;  /* 0xffffe00c18007986 */ /* 0x010fe8000c101b10 */
[----:B------:R2:W-:Y:S04]  /*0c40*/  STG.E.64 desc[UR16][R24.64+-0x18], R14 ;  /* 0xffffe80e18007986 */ /* 0x0005e8000c101b10 */
[----:B-----5:R-:W-:Y:S04]  /*0c50*/  STG.E.64 desc[UR16][R24.64+-0x10], R8 ;  /* 0xfffff00818007986 */ /* 0x020fe8000c101b10 */
[----:B------:R3:W-:Y:S04]  /*0c60*/  STG.E.64 desc[UR16][R24.64+-0x8], R10 ;  /* 0xfffff80a18007986 */ /* 0x0007e8000c101b10 */
[----:B0-----:R-:W4:Y:S04]  /*0c70*/  LDL.128 R4, [R3] ;  /* 0x0000000003047983 */ /* 0x001f280000100c00 */
[----:B-1----:R-:W5:Y:S04]  /*0c80*/  LDL.128 R16, [R3+0x10] ;  /* 0x0000100003107983 */ /* 0x002f680000100c00 */
[----:B--2---:R-:W2:Y:S04]  /*0c90*/  LDL.128 R12, [R3+0x20] ;  /* 0x00002000030c7983 */ /* 0x004ea80000100c00 */
[----:B---3--:R0:W3:Y:S01]  /*0ca0*/  LDL.128 R8, [R3+0x30] ;  /* 0x0000300003087983 */ /* 0x0080e20000100c00 */
[----:B------:R-:W-:-:S02]  /*0cb0*/  IADD3 R23, P1, PT, R23, -0x10, RZ ;  /* 0xfffffff017177810 */ /* 0x000fc40007f3e0ff */
[----:B------:R-:W-:Y:S02]  /*0cc0*/  IADD3 R26, P2, PT, R24, 0x80, RZ ;  /* 0x00000080181a7810 */ /* 0x000fe40007f5e0ff */
[----:B------:R-:W-:Y:S02]  /*0cd0*/  IADD3.X R22, PT, PT, R22, -0x1, RZ, P1, !PT ;  /* 0xffffffff16167810 */ /* 0x000fe40000ffe4ff */
[----:B------:R-:W-:Y:S01]  /*0ce0*/  ISETP.NE.U32.AND P1, PT, R23, RZ, PT ;  /* 0x000000ff1700720c */ /* 0x000fe20003f25070 */
[----:B------:R-:W-:Y:S02]  /*0cf0*/  IMAD.X R27, RZ, RZ, R25, P2 ;  /* 0x000000ffff1b7224 */ /* 0x000fe400010e0619 */
[----:B0-----:R-:W-:Y:S01]  /*0d00*/  VIADD R3, R3, 0x80 ;  /* 0x0000008003037836 */ /* 0x001fe20000000000 */
[----:B------:R-:W-:Y:S01]  /*0d10*/  ISETP.NE.AND.EX P1, PT, R22, RZ, PT, P1 ;  /* 0x000000ff1600720c */ /* 0x000fe20003f25310 */
[----:B----4-:R0:W-:Y:S04]  /*0d20*/  STG.E.64 desc[UR16][R24.64], R4 ;  /* 0x0000000418007986 */ /* 0x0101e8000c101b10 */
[----:B------:R0:W-:Y:S04]  /*0d30*/  STG.E.64 desc[UR16][R24.64+0x8], R6 ;  /* 0x0000080618007986 */ /* 0x0001e8000c101b10 */
[----:B-----5:R0:W-:Y:S04]  /*0d40*/  STG.E.64 desc[UR16][R24.64+0x10], R16 ;  /* 0x0000101018007986 */ /* 0x0201e8000c101b10 */
[----:B------:R0:W-:Y:S04]  /*0d50*/  STG.E.64 desc[UR16][R24.64+0x18], R18 ;  /* 0x0000181218007986 */ /* 0x0001e8000c101b10 */
[----:B--2---:R0:W-:Y:S04]  /*0d60*/  STG.E.64 desc[UR16][R24.64+0x20], R12 ;  /* 0x0000200c18007986 */ /* 0x0041e8000c101b10 */
[----:B------:R0:W-:Y:S04]  /*0d70*/  STG.E.64 desc[UR16][R24.64+0x28], R14 ;  /* 0x0000280e18007986 */ /* 0x0001e8000c101b10 */
[----:B---3--:R0:W-:Y:S04]  /*0d80*/  STG.E.64 desc[UR16][R24.64+0x30], R8 ;  /* 0x0000300818007986 */ /* 0x0081e8000c101b10 */
[----:B------:R0:W-:Y:S01]  /*0d90*/  STG.E.64 desc[UR16][R24.64+0x38], R10 ;  /* 0x0000380a18007986 */ /* 0x0001e2000c101b10 */
[----:B------:R-:W-:Y:S05]  /*0da0*/  @P1 BRA `(.L_x_12) ;  /* 0xfffffffc00781947 */ /* 0x000fea000383ffff */
.L_x_11:
[----:B------:R-:W-:Y:S05]  /*0db0*/  @!P0 EXIT ;  /* 0x000000000000894d */ /* 0x000fea0003800000 */
[----:B------:R-:W-:Y:S02]  /*0dc0*/  ISETP.GE.U32.AND P0, PT, R21, 0x8, PT ;  /* 0x000000081500780c */ /* 0x000fe40003f06070 */
[----:B0-----:R-:W-:Y:S02]  /*0dd0*/  LOP3.LUT R24, R2, 0x7, RZ, 0xc0, !PT ;  /* 0x0000000702187812 */ /* 0x001fe400078ec0ff */
[----:B------:R-:W-:Y:S02]  /*0de0*/  ISETP.GE.U32.AND.EX P0, PT, RZ, RZ, PT, P0 ;  /* 0x000000ffff00720c */ /* 0x000fe40003f06100 */
[----:B------:R-:W-:-:S04]  /*0df0*/  ISETP.NE.U32.AND P1, PT, R24, RZ, PT ;  /* 0x000000ff1800720c */ /* 0x000fc80003f25070 */
[----:B------:R-:W-:-:S07]  /*0e00*/  ISETP.NE.AND.EX P1, PT, RZ, RZ, PT, P1 ;  /* 0x000000ffff00720c */ /* 0x000fce0003f25310 */
[----:B------:R-:W-:Y:S06]  /*0e10*/  @!P0 BRA `(.L_x_13) ;  /* 0x0000000000508947 */ /* 0x000fec0003800000 */
[----:B------:R-:W-:Y:S01]  /*0e20*/  IMAD.SHL.U32 R22, R20, 0x8, RZ ;  /* 0x0000000814167824 */ /* 0x000fe200078e00ff */
[----:B------:R-:W0:Y:S03]  /*0e30*/  LDCU.64 UR4, c[0x0][0x388] ;  /* 0x00007100ff0477ac */ /* 0x000e260008000a00 */
[----:B------:R-:W-:-:S05]  /*0e40*/  IMAD.IADD R3, R1, 0x1, R22 ;  /* 0x0000000101037824 */ /* 0x000fca00078e0216 */
[----:B------:R-:W2:Y:S04]  /*0e50*/  LDL.128 R4, [R3] ;  /* 0x0000000003047983 */ /* 0x000ea80000100c00 */
[----:B------:R-:W3:Y:S04]  /*0e60*/  LDL.128 R8, [R3+0x10] ;  /* 0x0000100003087983 */ /* 0x000ee80000100c00 */
[----:B------:R-:W4:Y:S04]  /*0e70*/  LDL.128 R12, [R3+0x20] ;  /* 0x00002000030c7983 */ /* 0x000f280000100c00 */
[----:B------:R-:W5:Y:S01]  /*0e80*/  LDL.128 R16, [R3+0x30] ;  /* 0x0000300003107983 */ /* 0x000f620000100c00 */
[----:B------:R-:W-:-:S02]  /*0e90*/  SHF.L.U64.HI R21, R20, 0x3, R0 ;  /* 0x0000000314157819 */ /* 0x000fc40000010200 */
[----:B0-----:R-:W-:-:S04]  /*0ea0*/  IADD3 R22, P0, PT, R22, UR4, RZ ;  /* 0x0000000416167c10 */ /* 0x001fc8000ff1e0ff */
[----:B------:R-:W-:Y:S02]  /*0eb0*/  IADD3.X R23, PT, PT, R21, UR5, RZ, P0, !PT ;  /* 0x0000000515177c10 */ /* 0x000fe400087fe4ff */
[----:B------:R-:W-:-:S05]  /*0ec0*/  IADD3 R20, P0, PT, R20, 0x8, RZ ;  /* 0x0000000814147810 */ /* 0x000fca0007f1e0ff */
[----:B------:R-:W-:Y:S01]  /*0ed0*/  IMAD.X R0, RZ, RZ, R0, P0 ;  /* 0x000000ffff007224 */ /* 0x000fe200000e0600 */
[----:B--2---:R0:W-:Y:S04]  /*0ee0*/  STG.E.64 desc[UR16][R22.64], R4 ;  /* 0x0000000416007986 */ /* 0x0041e8000c101b10 */
[----:B------:R0:W-:Y:S04]  /*0ef0*/  STG.E.64 desc[UR16][R22.64+0x8], R6 ;  /* 0x0000080616007986 */ /* 0x0001e8000c101b10 */
[----:B---3--:R0:W-:Y:S04]  /*0f00*/  STG.E.64 desc[UR16][R22.64+0x10], R8 ;  /* 0x0000100816007986 */ /* 0x0081e8000c101b10 */
[----:B------:R0:W-:Y:S04]  /*0f10*/  STG.E.64 desc[UR16][R22.64+0x18], R10 ;  /* 0x0000180a16007986 */ /* 0x0001e8000c101b10 */
[----:B----4-:R0:W-:Y:S04]  /*0f20*/  STG.E.64 desc[UR16][R22.64+0x20], R12 ;  /* 0x0000200c16007986 */ /* 0x0101e8000c101b10 */
[----:B------:R0:W-:Y:S04]  /*0f30*/  STG.E.64 desc[UR16][R22.64+0x28], R14 ;  /* 0x0000280e16007986 */ /* 0x0001e8000c101b10 */
[----:B-----5:R0:W-:Y:S04]  /*0f40*/  STG.E.64 desc[UR16][R22.64+0x30], R16 ;  /* 0x0000301016007986 */ /* 0x0201e8000c101b10 */
[----:B------:R0:W-:Y:S02]  /*0f50*/  STG.E.64 desc[UR16][R22.64+0x38], R18 ;  /* 0x0000381216007986 */ /* 0x0001e4000c101b10 */
.L_x_13:
[----:B------:R-:W-:Y:S05]  /*0f60*/  @!P1 EXIT ;  /* 0x000000000000994d */ /* 0x000fea0003800000 */
[----:B------:R-:W-:-:S04]  /*0f70*/  ISETP.GE.U32.AND P0, PT, R24, 0x4, PT ;  /* 0x000000041800780c */ /* 0x000fc80003f06070 */
[----:B------:R-:W-:-:S13]  /*0f80*/  ISETP.GE.U32.AND.EX P0, PT, RZ, RZ, PT, P0 ;  /* 0x000000ffff00720c */ /* 0x000fda0003f06100 */
[----:B------:R-:W-:Y:S01]  /*0f90*/  @P0 IMAD.SHL.U32 R3, R20, 0x8, RZ ;  /* 0x0000000814030824 */ /* 0x000fe200078e00ff */
[----:B0-----:R-:W0:Y:S03]  /*0fa0*/  @P0 LDC.64 R16, c[0x0][0x388] ;  /* 0x0000e200ff100b82 */ /* 0x001e260000000a00 */
[----:B------:R-:W-:-:S05]  /*0fb0*/  @P0 IMAD.IADD R15, R1, 0x1, R3 ;  /* 0x00000001010f0824 */ /* 0x000fca00078e0203 */
[----:B------:R-:W2:Y:S04]  /*0fc0*/  @P0 LDL.128 R8, [R15] ;  /* 0x000000000f080983 */ /* 0x000ea80000100c00 */
[----:B------:R-:W3:Y:S01]  /*0fd0*/  @P0 LDL.128 R4, [R15+0x10] ;  /* 0x000010000f040983 */ /* 0x000ee20000100c00 */
[----:B------:R-:W-:Y:S01]  /*0fe0*/  LOP3.LUT R12, R2, 0x3, RZ, 0xc0, !PT ;  /* 0x00000003020c7812 */ /* 0x000fe200078ec0ff */
[----:B------:R-:W-:Y:S01]  /*0ff0*/  IMAD.MOV.U32 R13, RZ, RZ, RZ ;  /* 0x000000ffff0d7224 */ /* 0x000fe200078e00ff */
[----:B------:R-:W-:Y:S02]  /*1000*/  @P0 SHF.L.U64.HI R14, R20, 0x3, R0 ;  /* 0x00000003140e0819 */ /* 0x000fe40000010200 */
[----:B------:R-:W-:-:S04]  /*1010*/  ISETP.NE.U32.AND P1, PT, R12, RZ, PT ;  /* 0x000000ff0c00720c */ /* 0x000fc80003f25070 */
[----:B------:R-:W-:Y:S02]  /*1020*/  ISETP.NE.AND.EX P1, PT, R13, RZ, PT, P1 ;  /* 0x000000ff0d00720c */ /* 0x000fe40003f25310 */
[----:B0-----:R-:W-:-:S05]  /*1030*/  @P0 IADD3 R2, P2, PT, R3, R16, RZ ;  /* 0x0000001003020210 */ /* 0x001fca0007f5e0ff */
[----:B------:R-:W-:-:S05]  /*1040*/  @P0 IMAD.X R3, R14, 0x1, R17, P2 ;  /* 0x000000010e030824 */ /* 0x000fca00010e0611 */
[----:B--2---:R0:W-:Y:S04]  /*1050*/  @P0 STG.E.64 desc[UR16][R2.64], R8 ;  /* 0x0000000802000986 */ /* 0x0041e8000c101b10 */
[----:B------:R0:W-:Y:S04]  /*1060*/  @P0 STG.E.64 desc[UR16][R2.64+0x8], R10 ;  /* 0x0000080a02000986 */ /* 0x0001e8000c101b10 */
[----:B---3--:R0:W-:Y:S04]  /*1070*/  @P0 STG.E.64 desc[UR16][R2.64+0x10], R4 ;  /* 0x0000100402000986 */ /* 0x0081e8000c101b10 */
[----:B------:R0:W-:Y:S01]  /*1080*/  @P0 STG.E.64 desc[UR16][R2.64+0x18], R6 ;  /* 0x0000180602000986 */ /* 0x0001e2000c101b10 */
[----:B------:R-:W-:Y:S05]  /*1090*/  @!P1 EXIT ;  /* 0x000000000000994d */ /* 0x000fea0003800000 */
[----:B------:R-:W1:Y:S01]  /*10a0*/  LDCU.64 UR4, c[0x0][0x388] ;  /* 0x00007100ff0477ac */ /* 0x000e620008000a00 */
[----:B------:R-:W-:-:S05]  /*10b0*/  @P0 IADD3 R20, P1, PT, R20, 0x4, RZ ;  /* 0x0000000414140810 */ /* 0x000fca0007f3e0ff */
[----:B0-----:R-:W-:Y:S02]  /*10c0*/  IMAD.SHL.U32 R2, R20, 0x8, RZ ;  /* 0x0000000814027824 */ /* 0x001fe400078e00ff */
[----:B------:R-:W-:-:S05]  /*10d0*/  @P0 IMAD.X R0, RZ, RZ, R0, P1 ;  /* 0x000000ffff000224 */ /* 0x000fca00008e0600 */
[----:B------:R-:W-:Y:S01]  /*10e0*/  SHF.L.U64.HI R7, R20, 0x3, R0 ;  /* 0x0000000314077819 */ /* 0x000fe20000010200 */
[----:B------:R-:W-:Y:S01]  /*10f0*/  IMAD.IADD R0, R1, 0x1, R2 ;  /* 0x0000000101007824 */ /* 0x000fe200078e0202 */
[----:B-1----:R-:W-:-:S04]  /*1100*/  IADD3 R6, P0, PT, R2, UR4, RZ ;  /* 0x0000000402067c10 */ /* 0x002fc8000ff1e0ff */
[----:B------:R-:W-:-:S09]  /*1110*/  IADD3.X R7, PT, PT, R7, UR5, RZ, P0, !PT ;  /* 0x0000000507077c10 */ /* 0x000fd200087fe4ff */
.L_x_14:
[----:B0-----:R0:W2:Y:S01]  /*1120*/  LDL.64 R2, [R0] ;  /* 0x0000000000027983 */ /* 0x0010a20000100a00 */
[----:B------:R-:W-:Y:S01]  /*1130*/  IMAD.MOV.U32 R4, RZ, RZ, R6 ;  /* 0x000000ffff047224 */ /* 0x000fe200078e0006 */
[----:B------:R-:W-:Y:S01]  /*1140*/  IADD3 R12, P0, PT, R12, -0x1, RZ ;  /* 0xffffffff0c0c7810 */ /* 0x000fe20007f1e0ff */
[--C-:B------:R-:W-:Y:S01]  /*1150*/  IMAD.MOV.U32 R5, RZ, RZ, R7.reuse ;  /* 0x000000ffff057224 */ /* 0x100fe200078e0007 */
[----:B------:R-:W-:Y:S02]  /*1160*/  IADD3 R6, P1, PT, R6, 0x8, RZ ;  /* 0x0000000806067810 */ /* 0x000fe40007f3e0ff */
[----:B------:R-:W-:Y:S02]  /*1170*/  IADD3.X R13, PT, PT, R13, -0x1, RZ, P0, !PT ;  /* 0xffffffff0d0d7810 */ /* 0x000fe400007fe4ff */
[----:B------:R-:W-:Y:S01]  /*1180*/  ISETP.NE.U32.AND P0, PT, R12, RZ, PT ;  /* 0x000000ff0c00720c */ /* 0x000fe20003f05070 */
[----:B0-----:R-:W-:Y:S02]  /*1190*/  VIADD R0, R0, 0x8 ;  /* 0x0000000800007836 */ /* 0x001fe40000000000 */
[----:B------:R-:W-:Y:S01]  /*11a0*/  IMAD.X R7, RZ, RZ, R7, P1 ;  /* 0x000000ffff077224 */ /* 0x000fe200008e0607 */
[----:B------:R-:W-:Y:S01]  /*11b0*/  ISETP.NE.AND.EX P0, PT, R13, RZ, PT, P0 ;  /* 0x000000ff0d00720c */ /* 0x000fe20003f05300 */
[----:B--2---:R0:W-:-:S12]  /*11c0*/  STG.E.64 desc[UR16][R4.64], R2 ;  /* 0x0000000204007986 */ /* 0x0041d8000c101b10 */
[----:B------:R-:W-:Y:S05]  /*11d0*/  @P0 BRA `(.L_x_14) ;  /* 0xfffffffc00d00947 */ /* 0x000fea000383ffff */
[----:B------:R-:W-:Y:S05]  /*11e0*/  EXIT ;  /* 0x000000000000794d */ /* 0x000fea0003800000 */
.L_x_15:
[----:B------:R-:W-:-:S00]  /*11f0*/  BRA `(.L_x_15) ;  /* 0xfffffffc00fc7947 */ /* 0x000fc0000383ffff */
[----:B------:R-:W-:-:S00]  /*1200*/  NOP ;  /* 0x0000000000007918 */ /* 0x000fc00000000000 */
[----:B------:R-:W-:-:S00]  /*1210*/  NOP ;  /* 0x0000000000007918 */ /* 0x000fc00000000000 */
[----:B------:R-:W-:-:S00]  /*1220*/  NOP ;  /* 0x0000000000007918 */ /* 0x000fc00000000000 */
[----:B------:R-:W-:-:S00]  /*1230*/  NOP ;  /* 0x0000000000007918 */ /* 0x000fc00000000000 */
[----:B------:R-:W-:-:S00]  /*1240*/  NOP ;  /* 0x0000000000007918 */ /* 0x000fc00000000000 */
[----:B------:R-:W-:-:S00]  /*1250*/  NOP ;  /* 0x0000000000007918 */ /* 0x000fc00000000000 */
[----:B------:R-:W-:-:S00]  /*1260*/  NOP ;  /* 0x0000000000007918 */ /* 0x000fc00000000000 */
[----:B------:R-:W-:-:S00]  /*1270*/  NOP ;  /* 0x0000000000007918 */ /* 0x000fc00000000000 */
.L_x_16:


//--------------------- .nv.shared.reserved.0     --------------------------
	.section	.nv.shared.reserved.0,"aw",@nobits
	.weak		__nv_reservedSMEM_offset_0_alias
	.size		__nv_reservedSMEM_offset_0_alias, 0, 64
	.other		__nv_reservedSMEM_offset_0_alias,@"STO_CUDA_RESERVED_SHARED STV_DEFAULT"
__nv_reservedSMEM_offset_0_alias:
	.zero		0
	.zero		64


//--------------------- .nv.constant0._Z10solveOnGPUxPx --------------------------
	.section	.nv.constant0._Z10solveOnGPUxPx,"a",@progbits
	.sectionflags	@""
	.align	4
.nv.constant0._Z10solveOnGPUxPx:
	.zero		912


//--------------------- SYMBOLS --------------------------

	.type		.nv.reservedSmem.offset0,@object
	.size		.nv.reservedSmem.offset0,0x4
